//
// Generated by NVIDIA NVVM Compiler
//
// Compiler Build ID: CL-36424714
// Cuda compilation tools, release 13.0, V13.0.88
// Based on NVVM 20.0.0
//

.version 9.0
.target sm_100
.address_size 64

	// .globl	_Z16testBlockThread9PiPKiS1_

.visible .entry _Z16testBlockThread9PiPKiS1_(
	.param .u64 .ptr .align 1 _Z16testBlockThread9PiPKiS1__param_0,
	.param .u64 .ptr .align 1 _Z16testBlockThread9PiPKiS1__param_1,
	.param .u64 .ptr .align 1 _Z16testBlockThread9PiPKiS1__param_2
)
{
	.reg .b32 	%r<20>;
	.reg .b64 	%rd<11>;

	ld.param.u64 	%rd1, [_Z16testBlockThread9PiPKiS1__param_0];
	ld.param.u64 	%rd2, [_Z16testBlockThread9PiPKiS1__param_1];
	ld.param.u64 	%rd3, [_Z16testBlockThread9PiPKiS1__param_2];
	cvta.to.global.u64 	%rd4, %rd1;
	cvta.to.global.u64 	%rd5, %rd2;
	cvta.to.global.u64 	%rd6, %rd3;
	mov.u32 	%r1, %tid.x;
	mov.u32 	%r2, %tid.y;
	mov.u32 	%r3, %ntid.x;
	mov.u32 	%r4, %tid.z;
	mov.u32 	%r5, %ntid.y;
	mov.u32 	%r6, %ctaid.x;
	mov.u32 	%r7, %ctaid.y;
	mov.u32 	%r8, %nctaid.x;
	mov.u32 	%r9, %ctaid.z;
	mov.u32 	%r10, %nctaid.y;
	mad.lo.s32 	%r11, %r10, %r9, %r7;
	mad.lo.s32 	%r12, %r11, %r8, %r6;
	mov.u32 	%r13, %ntid.z;
	mad.lo.s32 	%r14, %r12, %r13, %r4;
	mad.lo.s32 	%r15, %r14, %r5, %r2;
	mad.lo.s32 	%r16, %r15, %r3, %r1;
	mul.wide.s32 	%rd7, %r16, 4;
	add.s64 	%rd8, %rd6, %rd7;
	ld.global.u32 	%r17, [%rd8];
	add.s64 	%rd9, %rd5, %rd7;
	ld.global.u32 	%r18, [%rd9];
	sub.s32 	%r19, %r17, %r18;
	add.s64 	%rd10, %rd4, %rd7;
	st.global.u32 	[%rd10], %r19;
	ret;

}


// ===== COMPILED SASS (sm_100) =====

	.target	sm_100

	.elftype	@"ET_EXEC"


//--------------------- .note.nv.tkinfo           --------------------------
	.section	.note.nv.tkinfo,"",@"SHT_NOTE"
	.sectionflags	@"SHF_NOTE_NV_TKINFO"
	.tkinfo
        /*0018*/ 	.word	0x00000002
        /*0030*/ 	.string	""
        /*0030*/ 	.string	"ptxas"
        /*0030*/ 	.string	"Cuda compilation tools, release 13.0, V13.0.88"
        /*0030*/ 	.string	"Build cuda_13.0.r13.0/compiler.36424714_0"
        /*0030*/ 	.string	"-arch sm_100 -m 64 "



//--------------------- .note.nv.cuinfo           --------------------------
	.section	.note.nv.cuinfo,"",@"SHT_NOTE"
	.sectionflags	@"SHF_NOTE_NV_CUINFO"
        /*0018*/ 	.short	0x0002
        /*001a*/ 	.short	0x0064
        /*001c*/ 	.short	0x0082
	.zero		2


//--------------------- .nv.info                  --------------------------
	.section	.nv.info,"",@"SHT_CUDA_INFO"
	.align	4


	//----- nvinfo : EIATTR_REGCOUNT
	.align		4
        /*0000*/ 	.byte	0x04, 0x2f
        /*0002*/ 	.short	(.L_1 - .L_0)
	.align		4
.L_0:
        /*0004*/ 	.word	index@(_Z16testBlockThread9PiPKiS1_)
        /*0008*/ 	.word	0x0000000e


	//----- nvinfo : EIATTR_FRAME_SIZE
	.align		4
.L_1:
        /*000c*/ 	.byte	0x04, 0x11
        /*000e*/ 	.short	(.L_3 - .L_2)
	.align		4
.L_2:
        /*0010*/ 	.word	index@(_Z16testBlockThread9PiPKiS1_)
        /*0014*/ 	.word	0x00000000


	//----- nvinfo : EIATTR_MIN_STACK_SIZE
	.align		4
.L_3:
        /*0018*/ 	.byte	0x04, 0x12
        /*001a*/ 	.short	(.L_5 - .L_4)
	.align		4
.L_4:
        /*001c*/ 	.word	index@(_Z16testBlockThread9PiPKiS1_)
        /*0020*/ 	.word	0x00000000
.L_5:


//--------------------- .nv.compat                --------------------------
	.section	.nv.compat,"",@"SHT_CUDA_COMPAT_INFO"
	.align	4
        /*0000*/ 	.byte	0x02, 0x09, 0x00, 0x00, 0x02, 0x02, 0x01, 0x00, 0x02, 0x05, 0x05, 0x00, 0x03, 0x07, 0x01, 0x01
        /*0010*/ 	.byte	0x02, 0x03, 0x00, 0x00, 0x02, 0x06, 0x01, 0x00, 0x04, 0x0b, 0x08, 0x00, 0x09, 0x00, 0x00, 0x00
        /*0020*/ 	.byte	0x00, 0x00, 0x00, 0x00


//--------------------- .nv.info._Z16testBlockThread9PiPKiS1_ --------------------------
	.section	.nv.info._Z16testBlockThread9PiPKiS1_,"",@"SHT_CUDA_INFO"
	.sectionflags	@""
	.align	4


	//----- nvinfo : EIATTR_CUDA_API_VERSION
	.align		4
        /*0000*/ 	.byte	0x04, 0x37
        /*0002*/ 	.short	(.L_7 - .L_6)
.L_6:
        /*0004*/ 	.word	0x00000082


	//----- nvinfo : EIATTR_KPARAM_INFO
	.align		4
.L_7:
        /*0008*/ 	.byte	0x04, 0x17
        /*000a*/ 	.short	(.L_9 - .L_8)
.L_8:
        /*000c*/ 	.word	0x00000000
        /*0010*/ 	.short	0x0002
        /*0012*/ 	.short	0x0010
        /*0014*/ 	.byte	0x00, 0xf5, 0x21, 0x00


	//----- nvinfo : EIATTR_KPARAM_INFO
	.align		4
.L_9:
        /*0018*/ 	.byte	0x04, 0x17
        /*001a*/ 	.short	(.L_11 - .L_10)
.L_10:
        /*001c*/ 	.word	0x00000000
        /*0020*/ 	.short	0x0001
        /*0022*/ 	.short	0x0008
        /*0024*/ 	.byte	0x00, 0xf5, 0x21, 0x00


	//----- nvinfo : EIATTR_KPARAM_INFO
	.align		4
.L_11:
        /*0028*/ 	.byte	0x04, 0x17
        /*002a*/ 	.short	(.L_13 - .L_12)
.L_12:
        /*002c*/ 	.word	0x00000000
        /*0030*/ 	.short	0x0000
        /*0032*/ 	.short	0x0000
        /*0034*/ 	.byte	0x00, 0xf5, 0x21, 0x00


	//----- nvinfo : EIATTR_SPARSE_MMA_MASK
	.align		4
.L_13:
        /*0038*/ 	.byte	0x03, 0x50
        /*003a*/ 	.short	0x0000


	//----- nvinfo : EIATTR_MAXREG_COUNT
	.align		4
        /*003c*/ 	.byte	0x03, 0x1b
        /*003e*/ 	.short	0x00ff


	//----- nvinfo : EIATTR_MERCURY_ISA_VERSION
	.align		4
        /*0040*/ 	.byte	0x03, 0x5f
        /*0042*/ 	.short	0x0101


	//----- nvinfo : EIATTR_VRC_CTA_INIT_COUNT
	.align		4
        /*0044*/ 	.byte	0x02, 0x4a
	.zero		1
	.zero		1


	//----- nvinfo : EIATTR_EXIT_INSTR_OFFSETS
	.align		4
        /*0048*/ 	.byte	0x04, 0x1c
        /*004a*/ 	.short	(.L_15 - .L_14)


	//   ....[0]....
.L_14:
        /*004c*/ 	.word	0x000001c0


	//----- nvinfo : EIATTR_CBANK_PARAM_SIZE
	.align		4
.L_15:
        /*0050*/ 	.byte	0x03, 0x19
        /*0052*/ 	.short	0x0018


	//----- nvinfo : EIATTR_PARAM_CBANK
	.align		4
        /*0054*/ 	.byte	0x04, 0x0a
        /*0056*/ 	.short	(.L_17 - .L_16)
	.align		4
.L_16:
        /*0058*/ 	.word	index@(.nv.constant0._Z16testBlockThread9PiPKiS1_)
        /*005c*/ 	.short	0x0380
        /*005e*/ 	.short	0x0018


	//----- nvinfo : EIATTR_SW_WAR
	.align		4
.L_17:
        /*0060*/ 	.byte	0x04, 0x36
        /*0062*/ 	.short	(.L_19 - .L_18)
.L_18:
        /*0064*/ 	.word	0x00000008
.L_19:


//--------------------- .nv.callgraph             --------------------------
	.section	.nv.callgraph,"",@"SHT_CUDA_CALLGRAPH"
	.align	4
	.sectionentsize	8
	.align		4
        /*0000*/ 	.word	0x00000000
	.align		4
        /*0004*/ 	.word	0xffffffff
	.align		4
        /*0008*/ 	.word	0x00000000
	.align		4
        /*000c*/ 	.word	0xfffffffe
	.align		4
        /*0010*/ 	.word	0x00000000
	.align		4
        /*0014*/ 	.word	0xfffffffd
	.align		4
        /*0018*/ 	.word	0x00000000
	.align		4
        /*001c*/ 	.word	0xfffffffc


//--------------------- .text._Z16testBlockThread9PiPKiS1_ --------------------------
	.section	.text._Z16testBlockThread9PiPKiS1_,"ax",@progbits
	.align	128
        .global         _Z16testBlockThread9PiPKiS1_
        .type           _Z16testBlockThread9PiPKiS1_,@function
        .size           _Z16testBlockThread9PiPKiS1_,(.L_x_1 - _Z16testBlockThread9PiPKiS1_)
        .other          _Z16testBlockThread9PiPKiS1_,@"STO_CUDA_ENTRY STV_DEFAULT"
_Z16testBlockThread9PiPKiS1_:
.text._Z16testBlockThread9PiPKiS1_:
[----:B------:R-:W-:Y:S08]  /*0000*/  LDC R1, c[0x0][0x37c] ;  /* 0x0000df00ff017b82 */ /* 0x000ff00000000800 */
[----:B------:R-:W-:Y:S01]  /*0010*/  S2UR UR4, SR_CTAID.Y ;  /* 0x00000000000479c3 */ /* 0x000fe20000002600 */
[----:B------:R-:W0:Y:S01]  /*0020*/  S2R R0, SR_TID.Z ;  /* 0x0000000000007919 */ /* 0x000e220000002300 */
[----:B------:R-:W1:Y:S01]  /*0030*/  LDCU UR9, c[0x0][0x360] ;  /* 0x00006c00ff0977ac */ /* 0x000e620008000800 */
[----:B------:R-:W2:Y:S01]  /*0040*/  S2R R7, SR_TID.Y ;  /* 0x0000000000077919 */ /* 0x000ea20000002200 */
[----:B------:R-:W2:Y:S04]  /*0050*/  LDCU UR10, c[0x0][0x364] ;  /* 0x00006c80ff0a77ac */ /* 0x000ea80008000800 */
[----:B------:R-:W3:Y:S01]  /*0060*/  S2UR UR7, SR_CTAID.Z ;  /* 0x00000000000779c3 */ /* 0x000ee20000002700 */
[----:B------:R-:W1:Y:S01]  /*0070*/  S2R R9, SR_TID.X ;  /* 0x0000000000097919 */ /* 0x000e620000002100 */
[----:B------:R-:W4:Y:S01]  /*0080*/  LDCU UR6, c[0x0][0x370] ;  /* 0x00006e00ff0677ac */ /* 0x000f220008000800 */
[----:B------:R-:W3:Y:S05]  /*0090*/  LDCU UR8, c[0x0][0x374] ;  /* 0x00006e80ff0877ac */ /* 0x000eea0008000800 */
[----:B------:R-:W4:Y:S08]  /*00a0*/  S2UR UR5, SR_CTAID.X ;  /* 0x00000000000579c3 */ /* 0x000f300000002500 */
[----:B------:R-:W0:Y:S08]  /*00b0*/  LDC R11, c[0x0][0x368] ;  /* 0x0000da00ff0b7b82 */ /* 0x000e300000000800 */
[----:B------:R-:W5:Y:S01]  /*00c0*/  LDC.64 R2, c[0x0][0x390] ;  /* 0x0000e400ff027b82 */ /* 0x000f620000000a00 */
[----:B---3--:R-:W-:-:S07]  /*00d0*/  UIMAD UR4, UR7, UR8, UR4 ;  /* 0x00000008070472a4 */ /* 0x008fce000f8e0204 */
[----:B------:R-:W3:Y:S01]  /*00e0*/  LDC.64 R4, c[0x0][0x388] ;  /* 0x0000e200ff047b82 */ /* 0x000ee20000000a00 */
[----:B----4-:R-:W-:Y:S01]  /*00f0*/  UIMAD UR4, UR4, UR6, UR5 ;  /* 0x00000006040472a4 */ /* 0x010fe2000f8e0205 */
[----:B------:R-:W4:Y:S05]  /*0100*/  LDCU.64 UR6, c[0x0][0x358] ;  /* 0x00006b00ff0677ac */ /* 0x000f2a0008000a00 */
[----:B0-----:R-:W-:-:S04]  /*0110*/  IMAD R0, R11, UR4, R0 ;  /* 0x000000040b007c24 */ /* 0x001fc8000f8e0200 */
[----:B--2---:R-:W-:Y:S02]  /*0120*/  IMAD R0, R0, UR10, R7 ;  /* 0x0000000a00007c24 */ /* 0x004fe4000f8e0207 */
[----:B------:R-:W0:Y:S02]  /*0130*/  LDC.64 R6, c[0x0][0x380] ;  /* 0x0000e000ff067b82 */ /* 0x000e240000000a00 */
[----:B-1----:R-:W-:-:S04]  /*0140*/  IMAD R9, R0, UR9, R9 ;  /* 0x0000000900097c24 */ /* 0x002fc8000f8e0209 */
[----:B-----5:R-:W-:-:S04]  /*0150*/  IMAD.WIDE R2, R9, 0x4, R2 ;  /* 0x0000000409027825 */ /* 0x020fc800078e0202 */
[C---:B---3--:R-:W-:Y:S02]  /*0160*/  IMAD.WIDE R4, R9.reuse, 0x4, R4 ;  /* 0x0000000409047825 */ /* 0x048fe400078e0204 */
[----:B----4-:R-:W2:Y:S04]  /*0170*/  LDG.E R2, desc[UR6][R2.64] ;  /* 0x0000000602027981 */ /* 0x010ea8000c1e1900 */
[----:B------:R-:W2:Y:S01]  /*0180*/  LDG.E R5, desc[UR6][R4.64] ;  /* 0x0000000604057981 */ /* 0x000ea2000c1e1900 */
[----:B0-----:R-:W-:Y:S01]  /*0190*/  IMAD.WIDE R6, R9, 0x4, R6 ;  /* 0x0000000409067825 */ /* 0x001fe200078e0206 */
[----:B--2---:R-:W-:-:S05]  /*01a0*/  IADD3 R9, PT, PT, R2, -R5, RZ ;  /* 0x8000000502097210 */ /* 0x004fca0007ffe0ff */
[----:B------:R-:W-:Y:S01]  /*01b0*/  STG.E desc[UR6][R6.64], R9 ;  /* 0x0000000906007986 */ /* 0x000fe2000c101906 */
[----:B------:R-:W-:Y:S05]  /*01c0*/  EXIT ;  /* 0x000000000000794d */ /* 0x000fea0003800000 */
.L_x_0:
[----:B------:R-:W-:-:S00]  /*01d0*/  BRA `(.L_x_0) ;  /* 0xfffffffc00fc7947 */ /* 0x000fc0000383ffff */
[----:B------:R-:W-:-:S00]  /*01e0*/  NOP ;  /* 0x0000000000007918 */ /* 0x000fc00000000000 */
        /* <DEDUP_REMOVED lines=9> */
.L_x_1:


//--------------------- .nv.shared.reserved.0     --------------------------
	.section	.nv.shared.reserved.0,"aw",@nobits
	.weak		__nv_reservedSMEM_offset_0_alias
	.size		__nv_reservedSMEM_offset_0_alias, 0, 64
	.other		__nv_reservedSMEM_offset_0_alias,@"STO_CUDA_RESERVED_SHARED STV_DEFAULT"
__nv_reservedSMEM_offset_0_alias:
	.zero		0
	.zero		64


//--------------------- .nv.constant0._Z16testBlockThread9PiPKiS1_ --------------------------
	.section	.nv.constant0._Z16testBlockThread9PiPKiS1_,"a",@progbits
	.sectionflags	@""
	.align	4
.nv.constant0._Z16testBlockThread9PiPKiS1_:
	.zero		920


//--------------------- SYMBOLS --------------------------

	.type		.nv.reservedSmem.offset0,@object
	.size		.nv.reservedSmem.offset0,0x4
